//
// Generated by NVIDIA NVVM Compiler
//
// Compiler Build ID: CL-36424714
// Cuda compilation tools, release 13.0, V13.0.88
// Based on NVVM 20.0.0
//

.version 9.0
.target sm_100
.address_size 64

	// .globl	_Z11ConvolutionPdS_ii

.visible .entry _Z11ConvolutionPdS_ii(
	.param .u64 .ptr .align 1 _Z11ConvolutionPdS_ii_param_0,
	.param .u64 .ptr .align 1 _Z11ConvolutionPdS_ii_param_1,
	.param .u32 _Z11ConvolutionPdS_ii_param_2,
	.param .u32 _Z11ConvolutionPdS_ii_param_3
)
{
	.reg .pred 	%p<6>;
	.reg .b32 	%r<14>;
	.reg .b64 	%rd<12>;
	.reg .b64 	%fd<19>;

	ld.param.u64 	%rd1, [_Z11ConvolutionPdS_ii_param_0];
	ld.param.u64 	%rd2, [_Z11ConvolutionPdS_ii_param_1];
	ld.param.u32 	%r3, [_Z11ConvolutionPdS_ii_param_2];
	ld.param.u32 	%r2, [_Z11ConvolutionPdS_ii_param_3];
	mov.u32 	%r4, %ntid.x;
	mov.u32 	%r5, %ctaid.x;
	mov.u32 	%r6, %tid.x;
	mad.lo.s32 	%r1, %r4, %r5, %r6;
	setp.le.s32 	%p1, %r1, %r2;
	add.s32 	%r7, %r3, -1;
	mul.lo.s32 	%r8, %r7, %r2;
	setp.ge.s32 	%p2, %r1, %r8;
	or.pred  	%p3, %p1, %p2;
	@%p3 bra 	$L__BB0_4;
	rem.s32 	%r9, %r1, %r2;
	setp.eq.s32 	%p4, %r9, 0;
	@%p4 bra 	$L__BB0_4;
	add.s32 	%r10, %r1, 1;
	rem.s32 	%r11, %r10, %r2;
	setp.eq.s32 	%p5, %r11, 0;
	@%p5 bra 	$L__BB0_4;
	cvta.to.global.u64 	%rd3, %rd1;
	not.b32 	%r12, %r2;
	add.s32 	%r13, %r1, %r12;
	mul.wide.s32 	%rd4, %r13, 8;
	add.s64 	%rd5, %rd3, %rd4;
	ld.global.f64 	%fd1, [%rd5];
	mul.wide.s32 	%rd6, %r1, 8;
	add.s64 	%rd7, %rd3, %rd6;
	ld.global.f64 	%fd2, [%rd7+-8];
	mul.f64 	%fd3, %fd2, 0dBFD3333333333333;
	fma.rn.f64 	%fd4, %fd1, 0d3FC999999999999A, %fd3;
	mul.wide.s32 	%rd8, %r2, 8;
	add.s64 	%rd9, %rd7, %rd8;
	ld.global.f64 	%fd5, [%rd9+-8];
	fma.rn.f64 	%fd6, %fd5, 0d3FD999999999999A, %fd4;
	ld.global.f64 	%fd7, [%rd5+8];
	fma.rn.f64 	%fd8, %fd7, 0d3FE0000000000000, %fd6;
	ld.global.f64 	%fd9, [%rd7];
	fma.rn.f64 	%fd10, %fd9, 0d3FE3333333333333, %fd8;
	ld.global.f64 	%fd11, [%rd9];
	fma.rn.f64 	%fd12, %fd11, 0d3FE6666666666666, %fd10;
	ld.global.f64 	%fd13, [%rd5+16];
	fma.rn.f64 	%fd14, %fd13, 0dBFE999999999999A, %fd12;
	ld.global.f64 	%fd15, [%rd7+8];
	fma.rn.f64 	%fd16, %fd15, 0dBFECCCCCCCCCCCCD, %fd14;
	ld.global.f64 	%fd17, [%rd9+8];
	fma.rn.f64 	%fd18, %fd17, 0d3FB999999999999A, %fd16;
	cvta.to.global.u64 	%rd10, %rd2;
	add.s64 	%rd11, %rd10, %rd6;
	st.global.f64 	[%rd11], %fd18;
$L__BB0_4:
	ret;

}


// ===== COMPILED SASS (sm_100) =====

	.target	sm_100

	.elftype	@"ET_EXEC"


//--------------------- .note.nv.tkinfo           --------------------------
	.section	.note.nv.tkinfo,"",@"SHT_NOTE"
	.sectionflags	@"SHF_NOTE_NV_TKINFO"
	.tkinfo
        /*0018*/ 	.word	0x00000002
        /*0030*/ 	.string	""
        /*0030*/ 	.string	"ptxas"
        /*0030*/ 	.string	"Cuda compilation tools, release 13.0, V13.0.88"
        /*0030*/ 	.string	"Build cuda_13.0.r13.0/compiler.36424714_0"
        /*0030*/ 	.string	"-arch sm_100 -m 64 "



//--------------------- .note.nv.cuinfo           --------------------------
	.section	.note.nv.cuinfo,"",@"SHT_NOTE"
	.sectionflags	@"SHF_NOTE_NV_CUINFO"
        /*0018*/ 	.short	0x0002
        /*001a*/ 	.short	0x0064
        /*001c*/ 	.short	0x0082
	.zero		2


//--------------------- .nv.info                  --------------------------
	.section	.nv.info,"",@"SHT_CUDA_INFO"
	.align	4


	//----- nvinfo : EIATTR_REGCOUNT
	.align		4
        /*0000*/ 	.byte	0x04, 0x2f
        /*0002*/ 	.short	(.L_1 - .L_0)
	.align		4
.L_0:
        /*0004*/ 	.word	index@(_Z11ConvolutionPdS_ii)
        /*0008*/ 	.word	0x0000001c


	//----- nvinfo : EIATTR_FRAME_SIZE
	.align		4
.L_1:
        /*000c*/ 	.byte	0x04, 0x11
        /*000e*/ 	.short	(.L_3 - .L_2)
	.align		4
.L_2:
        /*0010*/ 	.word	index@(_Z11ConvolutionPdS_ii)
        /*0014*/ 	.word	0x00000000


	//----- nvinfo : EIATTR_MIN_STACK_SIZE
	.align		4
.L_3:
        /*0018*/ 	.byte	0x04, 0x12
        /*001a*/ 	.short	(.L_5 - .L_4)
	.align		4
.L_4:
        /*001c*/ 	.word	index@(_Z11ConvolutionPdS_ii)
        /*0020*/ 	.word	0x00000000
.L_5:


//--------------------- .nv.compat                --------------------------
	.section	.nv.compat,"",@"SHT_CUDA_COMPAT_INFO"
	.align	4
        /*0000*/ 	.byte	0x02, 0x09, 0x00, 0x00, 0x02, 0x02, 0x01, 0x00, 0x02, 0x05, 0x05, 0x00, 0x03, 0x07, 0x01, 0x01
        /*0010*/ 	.byte	0x02, 0x03, 0x00, 0x00, 0x02, 0x06, 0x01, 0x00, 0x04, 0x0b, 0x08, 0x00, 0x01, 0x00, 0x00, 0x00
        /*0020*/ 	.byte	0x00, 0x00, 0x00, 0x00


//--------------------- .nv.info._Z11ConvolutionPdS_ii --------------------------
	.section	.nv.info._Z11ConvolutionPdS_ii,"",@"SHT_CUDA_INFO"
	.sectionflags	@""
	.align	4


	//----- nvinfo : EIATTR_CUDA_API_VERSION
	.align		4
        /*0000*/ 	.byte	0x04, 0x37
        /*0002*/ 	.short	(.L_7 - .L_6)
.L_6:
        /*0004*/ 	.word	0x00000082


	//----- nvinfo : EIATTR_KPARAM_INFO
	.align		4
.L_7:
        /*0008*/ 	.byte	0x04, 0x17
        /*000a*/ 	.short	(.L_9 - .L_8)
.L_8:
        /*000c*/ 	.word	0x00000000
        /*0010*/ 	.short	0x0003
        /*0012*/ 	.short	0x0014
        /*0014*/ 	.byte	0x00, 0xf0, 0x11, 0x00


	//----- nvinfo : EIATTR_KPARAM_INFO
	.align		4
.L_9:
        /*0018*/ 	.byte	0x04, 0x17
        /*001a*/ 	.short	(.L_11 - .L_10)
.L_10:
        /*001c*/ 	.word	0x00000000
        /*0020*/ 	.short	0x0002
        /*0022*/ 	.short	0x0010
        /*0024*/ 	.byte	0x00, 0xf0, 0x11, 0x00


	//----- nvinfo : EIATTR_KPARAM_INFO
	.align		4
.L_11:
        /*0028*/ 	.byte	0x04, 0x17
        /*002a*/ 	.short	(.L_13 - .L_12)
.L_12:
        /*002c*/ 	.word	0x00000000
        /*0030*/ 	.short	0x0001
        /*0032*/ 	.short	0x0008
        /*0034*/ 	.byte	0x00, 0xf5, 0x21, 0x00


	//----- nvinfo : EIATTR_KPARAM_INFO
	.align		4
.L_13:
        /*0038*/ 	.byte	0x04, 0x17
        /*003a*/ 	.short	(.L_15 - .L_14)
.L_14:
        /*003c*/ 	.word	0x00000000
        /*0040*/ 	.short	0x0000
        /*0042*/ 	.short	0x0000
        /*0044*/ 	.byte	0x00, 0xf5, 0x21, 0x00


	//----- nvinfo : EIATTR_SPARSE_MMA_MASK
	.align		4
.L_15:
        /*0048*/ 	.byte	0x03, 0x50
        /*004a*/ 	.short	0x0000


	//----- nvinfo : EIATTR_MAXREG_COUNT
	.align		4
        /*004c*/ 	.byte	0x03, 0x1b
        /*004e*/ 	.short	0x00ff


	//----- nvinfo : EIATTR_MERCURY_ISA_VERSION
	.align		4
        /*0050*/ 	.byte	0x03, 0x5f
        /*0052*/ 	.short	0x0101


	//----- nvinfo : EIATTR_VRC_CTA_INIT_COUNT
	.align		4
        /*0054*/ 	.byte	0x02, 0x4a
	.zero		1
	.zero		1


	//----- nvinfo : EIATTR_EXIT_INSTR_OFFSETS
	.align		4
        /*0058*/ 	.byte	0x04, 0x1c
        /*005a*/ 	.short	(.L_17 - .L_16)


	//   ....[0]....
.L_16:
        /*005c*/ 	.word	0x000000a0


	//   ....[1]....
        /*0060*/ 	.word	0x00000220


	//   ....[2]....
        /*0064*/ 	.word	0x00000300


	//   ....[3]....
        /*0068*/ 	.word	0x000005b0


	//----- nvinfo : EIATTR_CBANK_PARAM_SIZE
	.align		4
.L_17:
        /*006c*/ 	.byte	0x03, 0x19
        /*006e*/ 	.short	0x0018


	//----- nvinfo : EIATTR_PARAM_CBANK
	.align		4
        /*0070*/ 	.byte	0x04, 0x0a
        /*0072*/ 	.short	(.L_19 - .L_18)
	.align		4
.L_18:
        /*0074*/ 	.word	index@(.nv.constant0._Z11ConvolutionPdS_ii)
        /*0078*/ 	.short	0x0380
        /*007a*/ 	.short	0x0018


	//----- nvinfo : EIATTR_SW_WAR
	.align		4
.L_19:
        /*007c*/ 	.byte	0x04, 0x36
        /*007e*/ 	.short	(.L_21 - .L_20)
.L_20:
        /*0080*/ 	.word	0x00000008
.L_21:


//--------------------- .nv.callgraph             --------------------------
	.section	.nv.callgraph,"",@"SHT_CUDA_CALLGRAPH"
	.align	4
	.sectionentsize	8
	.align		4
        /*0000*/ 	.word	0x00000000
	.align		4
        /*0004*/ 	.word	0xffffffff
	.align		4
        /*0008*/ 	.word	0x00000000
	.align		4
        /*000c*/ 	.word	0xfffffffe
	.align		4
        /*0010*/ 	.word	0x00000000
	.align		4
        /*0014*/ 	.word	0xfffffffd
	.align		4
        /*0018*/ 	.word	0x00000000
	.align		4
        /*001c*/ 	.word	0xfffffffc


//--------------------- .text._Z11ConvolutionPdS_ii --------------------------
	.section	.text._Z11ConvolutionPdS_ii,"ax",@progbits
	.align	128
        .global         _Z11ConvolutionPdS_ii
        .type           _Z11ConvolutionPdS_ii,@function
        .size           _Z11ConvolutionPdS_ii,(.L_x_1 - _Z11ConvolutionPdS_ii)
        .other          _Z11ConvolutionPdS_ii,@"STO_CUDA_ENTRY STV_DEFAULT"
_Z11ConvolutionPdS_ii:
.text._Z11ConvolutionPdS_ii:
[----:B------:R-:W-:Y:S01]  /*0000*/  LDC R1, c[0x0][0x37c] ;  /* 0x0000df00ff017b82 */ /* 0x000fe20000000800 */
[----:B------:R-:W0:Y:S07]  /*0010*/  S2R R0, SR_CTAID.X ;  /* 0x0000000000007919 */ /* 0x000e2e0000002500 */
[----:B------:R-:W1:Y:S01]  /*0020*/  LDC.64 R4, c[0x0][0x390] ;  /* 0x0000e400ff047b82 */ /* 0x000e620000000a00 */
[----:B------:R-:W0:Y:S01]  /*0030*/  LDCU UR4, c[0x0][0x360] ;  /* 0x00006c00ff0477ac */ /* 0x000e220008000800 */
[----:B------:R-:W0:Y:S01]  /*0040*/  S2R R3, SR_TID.X ;  /* 0x0000000000037919 */ /* 0x000e220000002100 */
[----:B-1----:R-:W-:-:S02]  /*0050*/  VIADD R4, R4, 0xffffffff ;  /* 0xffffffff04047836 */ /* 0x002fc40000000000 */
[----:B0-----:R-:W-:Y:S02]  /*0060*/  IMAD R0, R0, UR4, R3 ;  /* 0x0000000400007c24 */ /* 0x001fe4000f8e0203 */
[----:B------:R-:W-:-:S05]  /*0070*/  IMAD R3, R4, R5, RZ ;  /* 0x0000000504037224 */ /* 0x000fca00078e02ff */
[----:B------:R-:W-:-:S04]  /*0080*/  ISETP.GE.AND P0, PT, R0, R3, PT ;  /* 0x000000030000720c */ /* 0x000fc80003f06270 */
[----:B------:R-:W-:-:S13]  /*0090*/  ISETP.LE.OR P0, PT, R0, R5, P0 ;  /* 0x000000050000720c */ /* 0x000fda0000703670 */
[----:B------:R-:W-:Y:S05]  /*00a0*/  @P0 EXIT ;  /* 0x000000000000094d */ /* 0x000fea0003800000 */
[----:B------:R-:W-:Y:S02]  /*00b0*/  IABS R9, R5 ;  /* 0x0000000500097213 */ /* 0x000fe40000000000 */
[----:B------:R-:W-:Y:S02]  /*00c0*/  IABS R8, R0 ;  /* 0x0000000000087213 */ /* 0x000fe40000000000 */
[----:B------:R-:W0:Y:S01]  /*00d0*/  I2F.RP R4, R9 ;  /* 0x0000000900047306 */ /* 0x000e220000209400 */
[----:B------:R-:W-:-:S07]  /*00e0*/  ISETP.GE.AND P1, PT, R0, RZ, PT ;  /* 0x000000ff0000720c */ /* 0x000fce0003f26270 */
[----:B0-----:R-:W0:Y:S02]  /*00f0*/  MUFU.RCP R4, R4 ;  /* 0x0000000400047308 */ /* 0x001e240000001000 */
[----:B0-----:R-:W-:-:S06]  /*0100*/  VIADD R2, R4, 0xffffffe ;  /* 0x0ffffffe04027836 */ /* 0x001fcc0000000000 */
[----:B------:R0:W1:Y:S02]  /*0110*/  F2I.FTZ.U32.TRUNC.NTZ R3, R2 ;  /* 0x0000000200037305 */ /* 0x000064000021f000 */
[----:B0-----:R-:W-:Y:S01]  /*0120*/  IMAD.MOV.U32 R2, RZ, RZ, RZ ;  /* 0x000000ffff027224 */ /* 0x001fe200078e00ff */
[----:B-1----:R-:W-:-:S05]  /*0130*/  IADD3 R6, PT, PT, RZ, -R3, RZ ;  /* 0x80000003ff067210 */ /* 0x002fca0007ffe0ff */
[----:B------:R-:W-:-:S04]  /*0140*/  IMAD R7, R6, R9, RZ ;  /* 0x0000000906077224 */ /* 0x000fc800078e02ff */
[----:B------:R-:W-:Y:S01]  /*0150*/  IMAD.HI.U32 R3, R3, R7, R2 ;  /* 0x0000000703037227 */ /* 0x000fe200078e0002 */
[----:B------:R-:W-:-:S05]  /*0160*/  LOP3.LUT R7, RZ, R5, RZ, 0x33, !PT ;  /* 0x00000005ff077212 */ /* 0x000fca00078e33ff */
[----:B------:R-:W-:-:S04]  /*0170*/  IMAD.HI.U32 R6, R3, R8, RZ ;  /* 0x0000000803067227 */ /* 0x000fc800078e00ff */
[----:B------:R-:W-:-:S04]  /*0180*/  IMAD.MOV R6, RZ, RZ, -R6 ;  /* 0x000000ffff067224 */ /* 0x000fc800078e0a06 */
[----:B------:R-:W-:-:S05]  /*0190*/  IMAD R4, R9, R6, R8 ;  /* 0x0000000609047224 */ /* 0x000fca00078e0208 */
[----:B------:R-:W-:-:S13]  /*01a0*/  ISETP.GT.U32.AND P0, PT, R9, R4, PT ;  /* 0x000000040900720c */ /* 0x000fda0003f04070 */
[----:B------:R-:W-:-:S04]  /*01b0*/  @!P0 IADD3 R4, PT, PT, R4, -R9, RZ ;  /* 0x8000000904048210 */ /* 0x000fc80007ffe0ff */
[----:B------:R-:W-:-:S13]  /*01c0*/  ISETP.GT.U32.AND P0, PT, R9, R4, PT ;  /* 0x000000040900720c */ /* 0x000fda0003f04070 */
[----:B------:R-:W-:Y:S01]  /*01d0*/  @!P0 IMAD.IADD R4, R4, 0x1, -R9 ;  /* 0x0000000104048824 */ /* 0x000fe200078e0a09 */
[----:B------:R-:W-:-:S04]  /*01e0*/  ISETP.NE.AND P0, PT, R5, RZ, PT ;  /* 0x000000ff0500720c */ /* 0x000fc80003f05270 */
[----:B------:R-:W-:-:S04]  /*01f0*/  @!P1 IADD3 R4, PT, PT, -R4, RZ, RZ ;  /* 0x000000ff04049210 */ /* 0x000fc80007ffe1ff */
[----:B------:R-:W-:-:S04]  /*0200*/  SEL R4, R7, R4, !P0 ;  /* 0x0000000407047207 */ /* 0x000fc80004000000 */
[----:B------:R-:W-:-:S13]  /*0210*/  ISETP.NE.AND P1, PT, R4, RZ, PT ;  /* 0x000000ff0400720c */ /* 0x000fda0003f25270 */
[----:B------:R-:W-:Y:S05]  /*0220*/  @!P1 EXIT ;  /* 0x000000000000994d */ /* 0x000fea0003800000 */
[----:B------:R-:W-:-:S05]  /*0230*/  VIADD R4, R0, 0x1 ;  /* 0x0000000100047836 */ /* 0x000fca0000000000 */
[----:B------:R-:W-:Y:S02]  /*0240*/  IABS R2, R4 ;  /* 0x0000000400027213 */ /* 0x000fe40000000000 */
[----:B------:R-:W-:-:S03]  /*0250*/  ISETP.GE.AND P2, PT, R4, RZ, PT ;  /* 0x000000ff0400720c */ /* 0x000fc60003f46270 */
[----:B------:R-:W-:-:S05]  /*0260*/  IMAD.HI.U32 R3, R3, R2, RZ ;  /* 0x0000000203037227 */ /* 0x000fca00078e00ff */
[----:B------:R-:W-:-:S05]  /*0270*/  IADD3 R3, PT, PT, -R3, RZ, RZ ;  /* 0x000000ff03037210 */ /* 0x000fca0007ffe1ff */
[----:B------:R-:W-:-:S05]  /*0280*/  IMAD R2, R9, R3, R2 ;  /* 0x0000000309027224 */ /* 0x000fca00078e0202 */
[----:B------:R-:W-:-:S13]  /*0290*/  ISETP.GT.U32.AND P1, PT, R9, R2, PT ;  /* 0x000000020900720c */ /* 0x000fda0003f24070 */
[----:B------:R-:W-:-:S05]  /*02a0*/  @!P1 IMAD.IADD R2, R2, 0x1, -R9 ;  /* 0x0000000102029824 */ /* 0x000fca00078e0a09 */
[----:B------:R-:W-:-:S13]  /*02b0*/  ISETP.GT.U32.AND P1, PT, R9, R2, PT ;  /* 0x000000020900720c */ /* 0x000fda0003f24070 */
[----:B------:R-:W-:-:S05]  /*02c0*/  @!P1 IADD3 R2, PT, PT, R2, -R9, RZ ;  /* 0x8000000902029210 */ /* 0x000fca0007ffe0ff */
[----:B------:R-:W-:-:S05]  /*02d0*/  @!P2 IMAD.MOV R2, RZ, RZ, -R2 ;  /* 0x000000ffff02a224 */ /* 0x000fca00078e0a02 */
[----:B------:R-:W-:-:S04]  /*02e0*/  SEL R2, R7, R2, !P0 ;  /* 0x0000000207027207 */ /* 0x000fc80004000000 */
[----:B------:R-:W-:-:S13]  /*02f0*/  ISETP.NE.AND P0, PT, R2, RZ, PT ;  /* 0x000000ff0200720c */ /* 0x000fda0003f05270 */
[----:B------:R-:W-:Y:S05]  /*0300*/  @!P0 EXIT ;  /* 0x000000000000894d */ /* 0x000fea0003800000 */
[----:B------:R-:W0:Y:S01]  /*0310*/  LDC.64 R22, c[0x0][0x380] ;  /* 0x0000e000ff167b82 */ /* 0x000e220000000a00 */
[----:B------:R-:W1:Y:S01]  /*0320*/  LDCU.64 UR4, c[0x0][0x358] ;  /* 0x00006b00ff0477ac */ /* 0x000e620008000a00 */
[C---:B------:R-:W-:Y:S01]  /*0330*/  IADD3 R7, PT, PT, R0.reuse, R7, RZ ;  /* 0x0000000700077210 */ /* 0x040fe20007ffe0ff */
[----:B0-----:R-:W-:-:S05]  /*0340*/  IMAD.WIDE R20, R0, 0x8, R22 ;  /* 0x0000000800147825 */ /* 0x001fca00078e0216 */
[----:B-1----:R-:W2:Y:S01]  /*0350*/  LDG.E.64 R18, desc[UR4][R20.64+-0x8] ;  /* 0xfffff80414127981 */ /* 0x002ea2000c1e1b00 */
[----:B------:R-:W-:-:S03]  /*0360*/  IMAD.WIDE R22, R7, 0x8, R22 ;  /* 0x0000000807167825 */ /* 0x000fc600078e0216 */
[----:B------:R-:W3:Y:S01]  /*0370*/  LDG.E.64 R8, desc[UR4][R20.64] ;  /* 0x0000000414087981 */ /* 0x000ee2000c1e1b00 */
[----:B------:R-:W-:-:S03]  /*0380*/  IMAD.WIDE R24, R5, 0x8, R20 ;  /* 0x0000000805187825 */ /* 0x000fc600078e0214 */
[----:B------:R-:W4:Y:S04]  /*0390*/  LDG.E.64 R2, desc[UR4][R22.64] ;  /* 0x0000000416027981 */ /* 0x000f28000c1e1b00 */
[----:B------:R-:W5:Y:S04]  /*03a0*/  LDG.E.64 R4, desc[UR4][R24.64+-0x8] ;  /* 0xfffff80418047981 */ /* 0x000f68000c1e1b00 */
[----:B------:R-:W3:Y:S04]  /*03b0*/  LDG.E.64 R6, desc[UR4][R22.64+0x8] ;  /* 0x0000080416067981 */ /* 0x000ee8000c1e1b00 */
[----:B------:R-:W3:Y:S04]  /*03c0*/  LDG.E.64 R10, desc[UR4][R24.64] ;  /* 0x00000004180a7981 */ /* 0x000ee8000c1e1b00 */
[----:B------:R-:W3:Y:S04]  /*03d0*/  LDG.E.64 R12, desc[UR4][R22.64+0x10] ;  /* 0x00001004160c7981 */ /* 0x000ee8000c1e1b00 */
[----:B------:R-:W3:Y:S04]  /*03e0*/  LDG.E.64 R14, desc[UR4][R20.64+0x8] ;  /* 0x00000804140e7981 */ /* 0x000ee8000c1e1b00 */
[----:B------:R-:W3:Y:S01]  /*03f0*/  LDG.E.64 R16, desc[UR4][R24.64+0x8] ;  /* 0x0000080418107981 */ /* 0x000ee2000c1e1b00 */
[----:B------:R-:W-:Y:S01]  /*0400*/  UMOV UR6, 0x33333333 ;  /* 0x3333333300067882 */ /* 0x000fe20000000000 */
[----:B------:R-:W-:-:S02]  /*0410*/  UMOV UR7, 0x3fd33333 ;  /* 0x3fd3333300077882 */ /* 0x000fc40000000000 */
[----:B--2---:R-:W-:Y:S01]  /*0420*/  DMUL R18, R18, -UR6 ;  /* 0x8000000612127c28 */ /* 0x004fe20008000000 */
[----:B------:R-:W-:Y:S01]  /*0430*/  UMOV UR6, 0x9999999a ;  /* 0x9999999a00067882 */ /* 0x000fe20000000000 */
[----:B------:R-:W-:-:S06]  /*0440*/  UMOV UR7, 0x3fc99999 ;  /* 0x3fc9999900077882 */ /* 0x000fcc0000000000 */
[----:B----4-:R-:W-:Y:S01]  /*0450*/  DFMA R2, R2, UR6, R18 ;  /* 0x0000000602027c2b */ /* 0x010fe20008000012 */
[----:B------:R-:W-:-:S07]  /*0460*/  UMOV UR7, 0x3fd99999 ;  /* 0x3fd9999900077882 */ /* 0x000fce0000000000 */
[----:B-----5:R-:W-:Y:S01]  /*0470*/  DFMA R2, R4, UR6, R2 ;  /* 0x0000000604027c2b */ /* 0x020fe20008000002 */
[----:B------:R-:W-:Y:S01]  /*0480*/  UMOV UR6, 0x33333333 ;  /* 0x3333333300067882 */ /* 0x000fe20000000000 */
[----:B------:R-:W-:Y:S01]  /*0490*/  UMOV UR7, 0x3fe33333 ;  /* 0x3fe3333300077882 */ /* 0x000fe20000000000 */
[----:B------:R-:W0:Y:S05]  /*04a0*/  LDC.64 R4, c[0x0][0x388] ;  /* 0x0000e200ff047b82 */ /* 0x000e2a0000000a00 */
[----:B---3--:R-:W-:-:S08]  /*04b0*/  DFMA R2, R6, 0.5, R2 ;  /* 0x3fe000000602782b */ /* 0x008fd00000000002 */
[----:B------:R-:W-:Y:S01]  /*04c0*/  DFMA R2, R8, UR6, R2 ;  /* 0x0000000608027c2b */ /* 0x000fe20008000002 */
[----:B------:R-:W-:Y:S01]  /*04d0*/  UMOV UR6, 0x66666666 ;  /* 0x6666666600067882 */ /* 0x000fe20000000000 */
[----:B------:R-:W-:-:S06]  /*04e0*/  UMOV UR7, 0x3fe66666 ;  /* 0x3fe6666600077882 */ /* 0x000fcc0000000000 */
[----:B------:R-:W-:Y:S01]  /*04f0*/  DFMA R2, R10, UR6, R2 ;  /* 0x000000060a027c2b */ /* 0x000fe20008000002 */
[----:B------:R-:W-:Y:S01]  /*0500*/  UMOV UR6, 0x9999999a ;  /* 0x9999999a00067882 */ /* 0x000fe20000000000 */
[----:B------:R-:W-:-:S06]  /*0510*/  UMOV UR7, 0x3fe99999 ;  /* 0x3fe9999900077882 */ /* 0x000fcc0000000000 */
[----:B------:R-:W-:Y:S01]  /*0520*/  DFMA R2, R12, -UR6, R2 ;  /* 0x800000060c027c2b */ /* 0x000fe20008000002 */
[----:B------:R-:W-:Y:S01]  /*0530*/  UMOV UR6, 0xcccccccd ;  /* 0xcccccccd00067882 */ /* 0x000fe20000000000 */
[----:B------:R-:W-:-:S06]  /*0540*/  UMOV UR7, 0x3feccccc ;  /* 0x3feccccc00077882 */ /* 0x000fcc0000000000 */
[----:B------:R-:W-:Y:S01]  /*0550*/  DFMA R2, R14, -UR6, R2 ;  /* 0x800000060e027c2b */ /* 0x000fe20008000002 */
[----:B------:R-:W-:Y:S01]  /*0560*/  UMOV UR6, 0x9999999a ;  /* 0x9999999a00067882 */ /* 0x000fe20000000000 */
[----:B------:R-:W-:Y:S01]  /*0570*/  UMOV UR7, 0x3fb99999 ;  /* 0x3fb9999900077882 */ /* 0x000fe20000000000 */
[----:B0-----:R-:W-:-:S05]  /*0580*/  IMAD.WIDE R4, R0, 0x8, R4 ;  /* 0x0000000800047825 */ /* 0x001fca00078e0204 */
[----:B------:R-:W-:-:S07]  /*0590*/  DFMA R2, R16, UR6, R2 ;  /* 0x0000000610027c2b */ /* 0x000fce0008000002 */
[----:B------:R-:W-:Y:S01]  /*05a0*/  STG.E.64 desc[UR4][R4.64], R2 ;  /* 0x0000000204007986 */ /* 0x000fe2000c101b04 */
[----:B------:R-:W-:Y:S05]  /*05b0*/  EXIT ;  /* 0x000000000000794d */ /* 0x000fea0003800000 */
.L_x_0:
[----:B------:R-:W-:-:S00]  /*05c0*/  BRA `(.L_x_0) ;  /* 0xfffffffc00fc7947 */ /* 0x000fc0000383ffff */
[----:B------:R-:W-:-:S00]  /*05d0*/  NOP ;  /* 0x0000000000007918 */ /* 0x000fc00000000000 */
        /* <DEDUP_REMOVED lines=10> */
.L_x_1:


//--------------------- .nv.shared.reserved.0     --------------------------
	.section	.nv.shared.reserved.0,"aw",@nobits
	.weak		__nv_reservedSMEM_offset_0_alias
	.size		__nv_reservedSMEM_offset_0_alias, 0, 64
	.other		__nv_reservedSMEM_offset_0_alias,@"STO_CUDA_RESERVED_SHARED STV_DEFAULT"
__nv_reservedSMEM_offset_0_alias:
	.zero		0
	.zero		64


//--------------------- .nv.constant0._Z11ConvolutionPdS_ii --------------------------
	.section	.nv.constant0._Z11ConvolutionPdS_ii,"a",@progbits
	.sectionflags	@""
	.align	4
.nv.constant0._Z11ConvolutionPdS_ii:
	.zero		920


//--------------------- SYMBOLS --------------------------

	.type		.nv.reservedSmem.offset0,@object
	.size		.nv.reservedSmem.offset0,0x4
